//
// Generated by NVIDIA NVVM Compiler
//
// Compiler Build ID: CL-36424714
// Cuda compilation tools, release 13.0, V13.0.88
// Based on NVVM 20.0.0
//

.version 9.0
.target sm_100
.address_size 64

	// .globl	_Z3addPiS_S_ii

.visible .entry _Z3addPiS_S_ii(
	.param .u64 .ptr .align 1 _Z3addPiS_S_ii_param_0,
	.param .u64 .ptr .align 1 _Z3addPiS_S_ii_param_1,
	.param .u64 .ptr .align 1 _Z3addPiS_S_ii_param_2,
	.param .u32 _Z3addPiS_S_ii_param_3,
	.param .u32 _Z3addPiS_S_ii_param_4
)
{


	ret;

}


// ===== COMPILED SASS (sm_100) =====

	.target	sm_100

	.elftype	@"ET_EXEC"


//--------------------- .note.nv.tkinfo           --------------------------
	.section	.note.nv.tkinfo,"",@"SHT_NOTE"
	.sectionflags	@"SHF_NOTE_NV_TKINFO"
	.tkinfo
        /*0018*/ 	.word	0x00000002
        /*0030*/ 	.string	""
        /*0030*/ 	.string	"ptxas"
        /*0030*/ 	.string	"Cuda compilation tools, release 13.0, V13.0.88"
        /*0030*/ 	.string	"Build cuda_13.0.r13.0/compiler.36424714_0"
        /*0030*/ 	.string	"-arch sm_100 -m 64 "



//--------------------- .note.nv.cuinfo           --------------------------
	.section	.note.nv.cuinfo,"",@"SHT_NOTE"
	.sectionflags	@"SHF_NOTE_NV_CUINFO"
        /*0018*/ 	.short	0x0002
        /*001a*/ 	.short	0x0064
        /*001c*/ 	.short	0x0082
	.zero		2


//--------------------- .nv.info                  --------------------------
	.section	.nv.info,"",@"SHT_CUDA_INFO"
	.align	4


	//----- nvinfo : EIATTR_REGCOUNT
	.align		4
        /*0000*/ 	.byte	0x04, 0x2f
        /*0002*/ 	.short	(.L_1 - .L_0)
	.align		4
.L_0:
        /*0004*/ 	.word	index@(_Z3addPiS_S_ii)
        /*0008*/ 	.word	0x00000004


	//----- nvinfo : EIATTR_FRAME_SIZE
	.align		4
.L_1:
        /*000c*/ 	.byte	0x04, 0x11
        /*000e*/ 	.short	(.L_3 - .L_2)
	.align		4
.L_2:
        /*0010*/ 	.word	index@(_Z3addPiS_S_ii)
        /*0014*/ 	.word	0x00000000


	//----- nvinfo : EIATTR_MIN_STACK_SIZE
	.align		4
.L_3:
        /*0018*/ 	.byte	0x04, 0x12
        /*001a*/ 	.short	(.L_5 - .L_4)
	.align		4
.L_4:
        /*001c*/ 	.word	index@(_Z3addPiS_S_ii)
        /*0020*/ 	.word	0x00000000
.L_5:


//--------------------- .nv.compat                --------------------------
	.section	.nv.compat,"",@"SHT_CUDA_COMPAT_INFO"
	.align	4
        /*0000*/ 	.byte	0x02, 0x09, 0x00, 0x00, 0x02, 0x02, 0x01, 0x00, 0x02, 0x05, 0x05, 0x00, 0x03, 0x07, 0x01, 0x01
        /*0010*/ 	.byte	0x02, 0x03, 0x00, 0x00, 0x02, 0x06, 0x01, 0x00, 0x04, 0x0b, 0x08, 0x00, 0x09, 0x00, 0x00, 0x00
        /*0020*/ 	.byte	0x00, 0x00, 0x00, 0x00


//--------------------- .nv.info._Z3addPiS_S_ii   --------------------------
	.section	.nv.info._Z3addPiS_S_ii,"",@"SHT_CUDA_INFO"
	.sectionflags	@""
	.align	4


	//----- nvinfo : EIATTR_CUDA_API_VERSION
	.align		4
        /*0000*/ 	.byte	0x04, 0x37
        /*0002*/ 	.short	(.L_7 - .L_6)
.L_6:
        /*0004*/ 	.word	0x00000082


	//----- nvinfo : EIATTR_KPARAM_INFO
	.align		4
.L_7:
        /*0008*/ 	.byte	0x04, 0x17
        /*000a*/ 	.short	(.L_9 - .L_8)
.L_8:
        /*000c*/ 	.word	0x00000000
        /*0010*/ 	.short	0x0004
        /*0012*/ 	.short	0x001c
        /*0014*/ 	.byte	0x00, 0xf0, 0x11, 0x00


	//----- nvinfo : EIATTR_KPARAM_INFO
	.align		4
.L_9:
        /*0018*/ 	.byte	0x04, 0x17
        /*001a*/ 	.short	(.L_11 - .L_10)
.L_10:
        /*001c*/ 	.word	0x00000000
        /*0020*/ 	.short	0x0003
        /*0022*/ 	.short	0x0018
        /*0024*/ 	.byte	0x00, 0xf0, 0x11, 0x00


	//----- nvinfo : EIATTR_KPARAM_INFO
	.align		4
.L_11:
        /*0028*/ 	.byte	0x04, 0x17
        /*002a*/ 	.short	(.L_13 - .L_12)
.L_12:
        /*002c*/ 	.word	0x00000000
        /*0030*/ 	.short	0x0002
        /*0032*/ 	.short	0x0010
        /*0034*/ 	.byte	0x00, 0xf5, 0x21, 0x00


	//----- nvinfo : EIATTR_KPARAM_INFO
	.align		4
.L_13:
        /*0038*/ 	.byte	0x04, 0x17
        /*003a*/ 	.short	(.L_15 - .L_14)
.L_14:
        /*003c*/ 	.word	0x00000000
        /*0040*/ 	.short	0x0001
        /*0042*/ 	.short	0x0008
        /*0044*/ 	.byte	0x00, 0xf5, 0x21, 0x00


	//----- nvinfo : EIATTR_KPARAM_INFO
	.align		4
.L_15:
        /*0048*/ 	.byte	0x04, 0x17
        /*004a*/ 	.short	(.L_17 - .L_16)
.L_16:
        /*004c*/ 	.word	0x00000000
        /*0050*/ 	.short	0x0000
        /*0052*/ 	.short	0x0000
        /*0054*/ 	.byte	0x00, 0xf5, 0x21, 0x00


	//----- nvinfo : EIATTR_SPARSE_MMA_MASK
	.align		4
.L_17:
        /*0058*/ 	.byte	0x03, 0x50
        /*005a*/ 	.short	0x0000


	//----- nvinfo : EIATTR_MAXREG_COUNT
	.align		4
        /*005c*/ 	.byte	0x03, 0x1b
        /*005e*/ 	.short	0x00ff


	//----- nvinfo : EIATTR_MERCURY_ISA_VERSION
	.align		4
        /*0060*/ 	.byte	0x03, 0x5f
        /*0062*/ 	.short	0x0101


	//----- nvinfo : EIATTR_VRC_CTA_INIT_COUNT
	.align		4
        /*0064*/ 	.byte	0x02, 0x4a
	.zero		1
	.zero		1


	//----- nvinfo : EIATTR_EXIT_INSTR_OFFSETS
	.align		4
        /*0068*/ 	.byte	0x04, 0x1c
        /*006a*/ 	.short	(.L_19 - .L_18)


	//   ....[0]....
.L_18:
        /*006c*/ 	.word	0x00000010


	//----- nvinfo : EIATTR_CBANK_PARAM_SIZE
	.align		4
.L_19:
        /*0070*/ 	.byte	0x03, 0x19
        /*0072*/ 	.short	0x0020


	//----- nvinfo : EIATTR_PARAM_CBANK
	.align		4
        /*0074*/ 	.byte	0x04, 0x0a
        /*0076*/ 	.short	(.L_21 - .L_20)
	.align		4
.L_20:
        /*0078*/ 	.word	index@(.nv.constant0._Z3addPiS_S_ii)
        /*007c*/ 	.short	0x0380
        /*007e*/ 	.short	0x0020


	//----- nvinfo : EIATTR_SW_WAR
	.align		4
.L_21:
        /*0080*/ 	.byte	0x04, 0x36
        /*0082*/ 	.short	(.L_23 - .L_22)
.L_22:
        /*0084*/ 	.word	0x00000008
.L_23:


//--------------------- .nv.callgraph             --------------------------
	.section	.nv.callgraph,"",@"SHT_CUDA_CALLGRAPH"
	.align	4
	.sectionentsize	8
	.align		4
        /*0000*/ 	.word	0x00000000
	.align		4
        /*0004*/ 	.word	0xffffffff
	.align		4
        /*0008*/ 	.word	0x00000000
	.align		4
        /*000c*/ 	.word	0xfffffffe
	.align		4
        /*0010*/ 	.word	0x00000000
	.align		4
        /*0014*/ 	.word	0xfffffffd
	.align		4
        /*0018*/ 	.word	0x00000000
	.align		4
        /*001c*/ 	.word	0xfffffffc


//--------------------- .text._Z3addPiS_S_ii      --------------------------
	.section	.text._Z3addPiS_S_ii,"ax",@progbits
	.align	128
        .global         _Z3addPiS_S_ii
        .type           _Z3addPiS_S_ii,@function
        .size           _Z3addPiS_S_ii,(.L_x_1 - _Z3addPiS_S_ii)
        .other          _Z3addPiS_S_ii,@"STO_CUDA_ENTRY STV_DEFAULT"
_Z3addPiS_S_ii:
.text._Z3addPiS_S_ii:
[----:B------:R-:W-:Y:S01]  /*0000*/  LDC R1, c[0x0][0x37c] ;  /* 0x0000df00ff017b82 */ /* 0x000fe20000000800 */
[----:B------:R-:W-:Y:S05]  /*0010*/  EXIT ;  /* 0x000000000000794d */ /* 0x000fea0003800000 */
.L_x_0:
[----:B------:R-:W-:-:S00]  /*0020*/  BRA `(.L_x_0) ;  /* 0xfffffffc00fc7947 */ /* 0x000fc0000383ffff */
[----:B------:R-:W-:-:S00]  /*0030*/  NOP ;  /* 0x0000000000007918 */ /* 0x000fc00000000000 */
        /* <DEDUP_REMOVED lines=12> */
.L_x_1:


//--------------------- .nv.shared.reserved.0     --------------------------
	.section	.nv.shared.reserved.0,"aw",@nobits
	.weak		__nv_reservedSMEM_offset_0_alias
	.size		__nv_reservedSMEM_offset_0_alias, 0, 64
	.other		__nv_reservedSMEM_offset_0_alias,@"STO_CUDA_RESERVED_SHARED STV_DEFAULT"
__nv_reservedSMEM_offset_0_alias:
	.zero		0
	.zero		64


//--------------------- .nv.constant0._Z3addPiS_S_ii --------------------------
	.section	.nv.constant0._Z3addPiS_S_ii,"a",@progbits
	.sectionflags	@""
	.align	4
.nv.constant0._Z3addPiS_S_ii:
	.zero		928


//--------------------- SYMBOLS --------------------------

	.type		.nv.reservedSmem.offset0,@object
	.size		.nv.reservedSmem.offset0,0x4
